	.headerflags	@"EF_CUDA_TEXMODE_UNIFIED EF_CUDA_64BIT_ADDRESS EF_CUDA_ACCELERATORS EF_CUDA_SM90 EF_CUDA_VIRTUAL_SM(EF_CUDA_SM90)"
	.elftype	@"ET_EXEC"


//--------------------- .nv.info                  --------------------------
	.section	.nv.info,"",@"SHT_CUDA_INFO"
	.align	4


	//----- nvinfo : EIATTR_REGCOUNT
	.align		4
        /*0000*/ 	.byte	0x04, 0x2f
        /*0002*/ 	.short	(.L_3 - .L_2)
	.align		4
.L_2:
        /*0004*/ 	.word	index@(triton_poi_fused__native_batch_norm_legit_no_training_relu_0)
        /*0008*/ 	.word	0x00000020


	//----- nvinfo : EIATTR_MIN_STACK_SIZE
	.align		4
.L_3:
        /*000c*/ 	.byte	0x04, 0x12
        /*000e*/ 	.short	(.L_5 - .L_4)
	.align		4
.L_4:
        /*0010*/ 	.word	index@(triton_poi_fused__native_batch_norm_legit_no_training_relu_0)
        /*0014*/ 	.word	0x00000000


	//----- nvinfo : EIATTR_FRAME_SIZE
	.align		4
.L_5:
        /*0018*/ 	.byte	0x04, 0x11
        /*001a*/ 	.short	(.L_7 - .L_6)
	.align		4
.L_6:
        /*001c*/ 	.word	index@(triton_poi_fused__native_batch_norm_legit_no_training_relu_0)
        /*0020*/ 	.word	0x00000000


	//----- nvinfo : EIATTR_MIN_STACK_SIZE
	.align		4
.L_7:
        /*0024*/ 	.byte	0x04, 0x12
        /*0026*/ 	.short	(.L_9 - .L_8)
	.align		4
.L_8:
        /*0028*/ 	.word	index@(triton_poi_fused__native_batch_norm_legit_no_training_relu_0)
        /*002c*/ 	.word	0x00000000
.L_9:


//--------------------- .nv.info.triton_poi_fused__native_batch_norm_legit_no_training_relu_0 --------------------------
	.section	.nv.info.triton_poi_fused__native_batch_norm_legit_no_training_relu_0,"",@"SHT_CUDA_INFO"
	.sectionflags	@""
	.align	4


	//----- nvinfo : EIATTR_CUDA_API_VERSION
	.align		4
        /*0000*/ 	.byte	0x04, 0x37
        /*0002*/ 	.short	(.L_11 - .L_10)
.L_10:
        /*0004*/ 	.word	0x0000007c


	//----- nvinfo : EIATTR_KPARAM_INFO
	.align		4
.L_11:
        /*0008*/ 	.byte	0x04, 0x17
        /*000a*/ 	.short	(.L_13 - .L_12)
.L_12:
        /*000c*/ 	.word	0x00000000
        /*0010*/ 	.short	0x0006
        /*0012*/ 	.short	0x0030
        /*0014*/ 	.byte	0x00, 0xf0, 0x11, 0x00


	//----- nvinfo : EIATTR_KPARAM_INFO
	.align		4
.L_13:
        /*0018*/ 	.byte	0x04, 0x17
        /*001a*/ 	.short	(.L_15 - .L_14)
.L_14:
        /*001c*/ 	.word	0x00000000
        /*0020*/ 	.short	0x0005
        /*0022*/ 	.short	0x0028
        /*0024*/ 	.byte	0x00, 0xf4, 0x21, 0x00


	//----- nvinfo : EIATTR_KPARAM_INFO
	.align		4
.L_15:
        /*0028*/ 	.byte	0x04, 0x17
        /*002a*/ 	.short	(.L_17 - .L_16)
.L_16:
        /*002c*/ 	.word	0x00000000
        /*0030*/ 	.short	0x0004
        /*0032*/ 	.short	0x0020
        /*0034*/ 	.byte	0x00, 0xf4, 0x21, 0x00


	//----- nvinfo : EIATTR_KPARAM_INFO
	.align		4
.L_17:
        /*0038*/ 	.byte	0x04, 0x17
        /*003a*/ 	.short	(.L_19 - .L_18)
.L_18:
        /*003c*/ 	.word	0x00000000
        /*0040*/ 	.short	0x0003
        /*0042*/ 	.short	0x0018
        /*0044*/ 	.byte	0x00, 0xf4, 0x21, 0x00


	//----- nvinfo : EIATTR_KPARAM_INFO
	.align		4
.L_19:
        /*0048*/ 	.byte	0x04, 0x17
        /*004a*/ 	.short	(.L_21 - .L_20)
.L_20:
        /*004c*/ 	.word	0x00000000
        /*0050*/ 	.short	0x0002
        /*0052*/ 	.short	0x0010
        /*0054*/ 	.byte	0x00, 0xf4, 0x21, 0x00


	//----- nvinfo : EIATTR_KPARAM_INFO
	.align		4
.L_21:
        /*0058*/ 	.byte	0x04, 0x17
        /*005a*/ 	.short	(.L_23 - .L_22)
.L_22:
        /*005c*/ 	.word	0x00000000
        /*0060*/ 	.short	0x0001
        /*0062*/ 	.short	0x0008
        /*0064*/ 	.byte	0x00, 0xf4, 0x21, 0x00


	//----- nvinfo : EIATTR_KPARAM_INFO
	.align		4
.L_23:
        /*0068*/ 	.byte	0x04, 0x17
        /*006a*/ 	.short	(.L_25 - .L_24)
.L_24:
        /*006c*/ 	.word	0x00000000
        /*0070*/ 	.short	0x0000
        /*0072*/ 	.short	0x0000
        /*0074*/ 	.byte	0x00, 0xf4, 0x21, 0x00


	//----- nvinfo : EIATTR_SPARSE_MMA_MASK
	.align		4
.L_25:
        /*0078*/ 	.byte	0x03, 0x50
        /*007a*/ 	.short	0x0000


	//----- nvinfo : EIATTR_MAXREG_COUNT
	.align		4
        /*007c*/ 	.byte	0x03, 0x1b
        /*007e*/ 	.short	0x00ff


	//----- nvinfo : EIATTR_EXIT_INSTR_OFFSETS
	.align		4
        /*0080*/ 	.byte	0x04, 0x1c
        /*0082*/ 	.short	(.L_27 - .L_26)


	//   ....[0]....
.L_26:
        /*0084*/ 	.word	0x000006e0


	//----- nvinfo : EIATTR_REQNTID
	.align		4
.L_27:
        /*0088*/ 	.byte	0x04, 0x10
        /*008a*/ 	.short	(.L_29 - .L_28)
.L_28:
        /*008c*/ 	.word	0x00000080
        /*0090*/ 	.word	0x00000001
        /*0094*/ 	.word	0x00000001


	//----- nvinfo : EIATTR_CBANK_PARAM_SIZE
	.align		4
.L_29:
        /*0098*/ 	.byte	0x03, 0x19
        /*009a*/ 	.short	0x0034


	//----- nvinfo : EIATTR_PARAM_CBANK
	.align		4
        /*009c*/ 	.byte	0x04, 0x0a
        /*009e*/ 	.short	(.L_31 - .L_30)
	.align		4
.L_30:
        /*00a0*/ 	.word	index@(.nv.constant0.triton_poi_fused__native_batch_norm_legit_no_training_relu_0)
        /*00a4*/ 	.short	0x0210
        /*00a6*/ 	.short	0x0034


	//----- nvinfo : EIATTR_SW_WAR
	.align		4
.L_31:
        /*00a8*/ 	.byte	0x04, 0x36
        /*00aa*/ 	.short	(.L_33 - .L_32)
.L_32:
        /*00ac*/ 	.word	0x00000008
.L_33:


//--------------------- .nv.callgraph             --------------------------
	.section	.nv.callgraph,"",@"SHT_CUDA_CALLGRAPH"
	.align	4
	.sectionentsize	8
	.align		4
        /*0000*/ 	.word	0x00000000
	.align		4
        /*0004*/ 	.word	0xffffffff
	.align		4
        /*0008*/ 	.word	0x00000000
	.align		4
        /*000c*/ 	.word	0xfffffffe
	.align		4
        /*0010*/ 	.word	0x00000000
	.align		4
        /*0014*/ 	.word	0xfffffffd
	.align		4
        /*0018*/ 	.word	0x00000000
	.align		4
        /*001c*/ 	.word	0xfffffffc


//--------------------- .nv.constant4             --------------------------
	.section	.nv.constant4,"a",@progbits
	.align	8
	.align		8
.nv.constant4:
        /*0000*/ 	.dword	_$_str
	.align		8
        /*0008*/ 	.dword	_$_str_$_2


//--------------------- .text.triton_poi_fused__native_batch_norm_legit_no_training_relu_0 --------------------------
	.section	.text.triton_poi_fused__native_batch_norm_legit_no_training_relu_0,"ax",@progbits
	.align	128
        .global         triton_poi_fused__native_batch_norm_legit_no_training_relu_0
        .type           triton_poi_fused__native_batch_norm_legit_no_training_relu_0,@function
        .size           triton_poi_fused__native_batch_norm_legit_no_training_relu_0,(.L_x_1 - triton_poi_fused__native_batch_norm_legit_no_training_relu_0)
        .other          triton_poi_fused__native_batch_norm_legit_no_training_relu_0,@"STO_CUDA_ENTRY STV_DEFAULT"
triton_poi_fused__native_batch_norm_legit_no_training_relu_0:
.text.triton_poi_fused__native_batch_norm_legit_no_training_relu_0:
[----:B------:R-:W-:Y:S01]  /*0000*/  LDC R1, c[0x0][0x28] ;  /* 0x00000a00ff017b82 */ /* 0x000fe20000000800 */
[----:B------:R-:W1:Y:S01]  /*0010*/  S2R R0, SR_TID.X ;  /* 0x0000000000007919 */ /* 0x000e620000002100 */
[----:B------:R-:W-:-:S06]  /*0020*/  ULDC.64 UR4, c[0x0][0x208] ;  /* 0x0000820000047ab9 */ /* 0x000fcc0000000a00 */
[----:B------:R-:W2:Y:S01]  /*0030*/  LDC.64 R16, c[0x0][0x218] ;  /* 0x00008600ff107b82 */ /* 0x000ea20000000a00 */
[----:B------:R-:W3:Y:S07]  /*0040*/  S2R R5, SR_CTAID.X ;  /* 0x0000000000057919 */ /* 0x000eee0000002500 */
[----:B------:R-:W4:Y:S08]  /*0050*/  LDC.64 R14, c[0x0][0x210] ;  /* 0x00008400ff0e7b82 */ /* 0x000f300000000a00 */
[----:B------:R-:W5:Y:S01]  /*0060*/  LDC.64 R12, c[0x0][0x230] ;  /* 0x00008c00ff0c7b82 */ /* 0x000f620000000a00 */
[----:B-1----:R-:W-:-:S02]  /*0070*/  SHF.L.U32 R0, R0, 0x2, RZ ;  /* 0x0000000200007819 */ /* 0x002fc400000006ff */
[----:B---3--:R-:W-:Y:S02]  /*0080*/  SHF.R.S32.HI R3, RZ, 0x15, R5 ;  /* 0x00000015ff037819 */ /* 0x008fe40000011405 */
[----:B------:R-:W-:Y:S02]  /*0090*/  LOP3.LUT R0, R0, 0x1fc, RZ, 0xc0, !PT ;  /* 0x000001fc00007812 */ /* 0x000fe400078ec0ff */
[----:B------:R-:W-:Y:S02]  /*00a0*/  SGXT R3, R3, 0x1 ;  /* 0x000000010303781a */ /* 0x000fe40000000200 */
[----:B------:R-:W-:-:S04]  /*00b0*/  LEA R18, R5, R0, 0xa ;  /* 0x0000000005127211 */ /* 0x000fc800078e50ff */
[----:B------:R-:W-:Y:S02]  /*00c0*/  LEA.HI R0, R3, R18, RZ, 0xc ;  /* 0x0000001203007211 */ /* 0x000fe400078f60ff */
[----:B------:R-:W1:Y:S02]  /*00d0*/  LDC.64 R2, c[0x0][0x220] ;  /* 0x00008800ff027b82 */ /* 0x000e640000000a00 */
[----:B------:R-:W-:Y:S02]  /*00e0*/  SHF.R.S32.HI R23, RZ, 0xc, R0 ;  /* 0x0000000cff177819 */ /* 0x000fe40000011400 */
[----:B------:R-:W-:-:S03]  /*00f0*/  IADD3 R0, R0, 0x200, RZ ;  /* 0x0000020000007810 */ /* 0x000fc60007ffe0ff */
[----:B------:R-:W-:Y:S01]  /*0100*/  IMAD.HI R4, R23, 0x2aaaaaab, RZ ;  /* 0x2aaaaaab17047827 */ /* 0x000fe200078e02ff */
[----:B------:R-:W-:-:S04]  /*0110*/  SHF.R.S32.HI R0, RZ, 0xc, R0 ;  /* 0x0000000cff007819 */ /* 0x000fc80000011400 */
[----:B------:R-:W-:Y:S01]  /*0120*/  SHF.R.U32.HI R5, RZ, 0x1f, R4 ;  /* 0x0000001fff057819 */ /* 0x000fe20000011604 */
[----:B------:R-:W-:-:S03]  /*0130*/  IMAD.HI R6, R0, 0x2aaaaaab, RZ ;  /* 0x2aaaaaab00067827 */ /* 0x000fc600078e02ff */
[----:B------:R-:W-:Y:S02]  /*0140*/  LEA.HI R4, R4, R5, RZ, 0x1a ;  /* 0x0000000504047211 */ /* 0x000fe400078fd0ff */
[----:B------:R-:W-:-:S03]  /*0150*/  SHF.R.U32.HI R5, RZ, 0x1f, R6 ;  /* 0x0000001fff057819 */ /* 0x000fc60000011606 */
[----:B------:R-:W-:Y:S01]  /*0160*/  IMAD R23, R4, -0x180, R23 ;  /* 0xfffffe8004177824 */ /* 0x000fe200078e0217 */
[----:B------:R-:W-:-:S03]  /*0170*/  LEA.HI R5, R6, R5, RZ, 0x1a ;  /* 0x0000000506057211 */ /* 0x000fc600078fd0ff */
[----:B-1----:R-:W-:-:S04]  /*0180*/  IMAD.WIDE R8, R23, 0x4, R2 ;  /* 0x0000000417087825 */ /* 0x002fc800078e0202 */
[----:B------:R-:W-:Y:S01]  /*0190*/  IMAD R19, R5, -0x180, R0 ;  /* 0xfffffe8005137824 */ /* 0x000fe200078e0200 */
[----:B------:R-:W3:Y:S03]  /*01a0*/  LDG.E.EL R20, desc[UR4][R8.64] ;  /* 0x0000000408147981 */ /* 0x000ee6000c2e1900 */
[----:B------:R-:W-:Y:S02]  /*01b0*/  IMAD.WIDE R10, R19, 0x4, R2 ;  /* 0x00000004130a7825 */ /* 0x000fe400078e0202 */
[----:B------:R-:W1:Y:S03]  /*01c0*/  LDC.64 R2, c[0x0][0x228] ;  /* 0x00008a00ff027b82 */ /* 0x000e660000000a00 */
[----:B------:R-:W3:Y:S01]  /*01d0*/  LDG.E.EL R21, desc[UR4][R10.64] ;  /* 0x000000040a157981 */ /* 0x000ee2000c2e1900 */
[----:B--2---:R-:W-:-:S04]  /*01e0*/  IMAD.WIDE R26, R23, 0x4, R16 ;  /* 0x00000004171a7825 */ /* 0x004fc800078e0210 */
[----:B----4-:R-:W-:Y:S01]  /*01f0*/  IMAD.WIDE R14, R18, 0x4, R14 ;  /* 0x00000004120e7825 */ /* 0x010fe200078e020e */
[----:B------:R-:W2:Y:S04]  /*0200*/  LDG.E.EL R0, desc[UR4][R26.64] ;  /* 0x000000041a007981 */ /* 0x000ea8000c2e1900 */
[----:B------:R-:W2:Y:S01]  /*0210*/  LDG.E.128 R4, desc[UR4][R14.64] ;  /* 0x000000040e047981 */ /* 0x000ea2000c1e1d00 */
[----:B------:R-:W-:-:S03]  /*0220*/  IMAD.WIDE R16, R19, 0x4, R16 ;  /* 0x0000000413107825 */ /* 0x000fc600078e0210 */
[----:B------:R-:W4:Y:S04]  /*0230*/  LDG.E.128 R8, desc[UR4][R14.64+0x800] ;  /* 0x000800040e087981 */ /* 0x000f28000c1e1d00 */
[----:B------:R-:W4:Y:S01]  /*0240*/  LDG.E.EL R16, desc[UR4][R16.64] ;  /* 0x0000000410107981 */ /* 0x000f22000c2e1900 */
[----:B01----:R-:W-:-:S04]  /*0250*/  IMAD.WIDE R24, R23, 0x4, R2 ;  /* 0x0000000417187825 */ /* 0x003fc800078e0202 */
[----:B-----5:R-:W-:Y:S02]  /*0260*/  IMAD.WIDE R22, R23, 0x4, R12 ;  /* 0x0000000417167825 */ /* 0x020fe400078e020c */
[----:B------:R-:W5:Y:S04]  /*0270*/  LDG.E.EL R24, desc[UR4][R24.64] ;  /* 0x0000000418187981 */ /* 0x000f68000c2e1900 */
[----:B------:R-:W5:Y:S01]  /*0280*/  LDG.E.EL R23, desc[UR4][R22.64] ;  /* 0x0000000416177981 */ /* 0x000f62000c2e1900 */
[----:B------:R-:W-:-:S04]  /*0290*/  IMAD.WIDE R2, R19, 0x4, R2 ;  /* 0x0000000413027825 */ /* 0x000fc800078e0202 */
[----:B------:R-:W-:Y:S02]  /*02a0*/  IMAD.WIDE R28, R19, 0x4, R12 ;  /* 0x00000004131c7825 */ /* 0x000fe400078e020c */
[----:B------:R0:W4:Y:S04]  /*02b0*/  LDG.E.EL R12, desc[UR4][R2.64] ;  /* 0x00000004020c7981 */ /* 0x000128000c2e1900 */
[----:B------:R-:W4:Y:S01]  /*02c0*/  LDG.E.EL R13, desc[UR4][R28.64] ;  /* 0x000000041c0d7981 */ /* 0x000f22000c2e1900 */
[----:B0-----:R-:W-:Y:S01]  /*02d0*/  HFMA2.MMA R3, -RZ, RZ, 1.625, 0 ;  /* 0x3e800000ff037435 */ /* 0x001fe200000001ff */
[----:B---3--:R-:W-:-:S04]  /*02e0*/  FADD R20, R20, 0.0010000000474974513054 ;  /* 0x3a83126f14147421 */ /* 0x008fc80000000000 */
[----:B------:R-:W0:Y:S01]  /*02f0*/  MUFU.SQRT R19, R20 ;  /* 0x0000001400137308 */ /* 0x000e220000002000 */
[----:B------:R-:W-:-:S07]  /*0300*/  FADD R21, R21, 0.0010000000474974513054 ;  /* 0x3a83126f15157421 */ /* 0x000fce0000000000 */
[----:B------:R-:W1:Y:S01]  /*0310*/  MUFU.SQRT R25, R21 ;  /* 0x0000001500197308 */ /* 0x000e620000002000 */
[C---:B0-----:R-:W-:Y:S02]  /*0320*/  FSETP.GT.AND P0, PT, R19.reuse, 8.50705917302346158658e+37, PT ;  /* 0x7e8000001300780b */ /* 0x041fe40003f04000 */
[----:B------:R-:W-:Y:S02]  /*0330*/  FSETP.GEU.AND P2, PT, R19, 1.175494350822287508e-38, PT ;  /* 0x008000001300780b */ /* 0x000fe40003f4e000 */
[C---:B-1----:R-:W-:Y:S02]  /*0340*/  FSETP.GT.AND P1, PT, R25.reuse, 8.50705917302346158658e+37, PT ;  /* 0x7e8000001900780b */ /* 0x042fe40003f24000 */
[----:B------:R-:W-:-:S07]  /*0350*/  FSETP.GEU.AND P3, PT, R25, 1.175494350822287508e-38, PT ;  /* 0x008000001900780b */ /* 0x000fce0003f6e000 */
[----:B------:R-:W-:-:S04]  /*0360*/  @P0 FMUL R19, R19, 0.25 ;  /* 0x3e80000013130820 */ /* 0x000fc80000400000 */
[----:B------:R-:W-:Y:S01]  /*0370*/  @!P2 FMUL R19, R19, 16777216 ;  /* 0x4b8000001313a820 */ /* 0x000fe20000400000 */
[----:B------:R-:W-:-:S05]  /*0380*/  @P1 FMUL R25, R25, 0.25 ;  /* 0x3e80000019191820 */ /* 0x000fca0000400000 */
[----:B------:R-:W0:Y:S01]  /*0390*/  MUFU.RCP R19, R19 ;  /* 0x0000001300137308 */ /* 0x000e220000001000 */
[----:B------:R-:W-:Y:S01]  /*03a0*/  @!P3 FMUL R25, R25, 16777216 ;  /* 0x4b8000001919b820 */ /* 0x000fe20000400000 */
[----:B------:R-:W-:-:S06]  /*03b0*/  FSEL R2, R3, 1, P0 ;  /* 0x3f80000003027808 */ /* 0x000fcc0000000000 */
[----:B------:R-:W1:Y:S01]  /*03c0*/  MUFU.RCP R14, R25 ;  /* 0x00000019000e7308 */ /* 0x000e620000001000 */
[----:B------:R-:W-:Y:S01]  /*03d0*/  FSEL R3, R3, 1, P1 ;  /* 0x3f80000003037808 */ /* 0x000fe20000800000 */
[----:B------:R-:W-:Y:S01]  /*03e0*/  @!P2 FMUL R2, R2, 16777216 ;  /* 0x4b8000000202a820 */ /* 0x000fe20000400000 */
[----:B--2---:R-:W-:-:S03]  /*03f0*/  FADD R4, R4, -R0 ;  /* 0x8000000004047221 */ /* 0x004fc60000000000 */
[----:B------:R-:W-:Y:S01]  /*0400*/  @!P3 FMUL R3, R3, 16777216 ;  /* 0x4b8000000303b820 */ /* 0x000fe20000400000 */
[----:B0-----:R-:W-:Y:S01]  /*0410*/  FMUL R15, R19, R2 ;  /* 0x00000002130f7220 */ /* 0x001fe20000400000 */
[--C-:B------:R-:W-:Y:S01]  /*0420*/  FADD R20, R5, -R0.reuse ;  /* 0x8000000005147221 */ /* 0x100fe20000000000 */
[--C-:B------:R-:W-:Y:S01]  /*0430*/  FADD R6, R6, -R0.reuse ;  /* 0x8000000006067221 */ /* 0x100fe20000000000 */
[----:B------:R-:W-:Y:S01]  /*0440*/  FADD R0, R7, -R0 ;  /* 0x8000000007007221 */ /* 0x000fe20000000000 */
[C---:B------:R-:W-:Y:S01]  /*0450*/  FMUL R5, R15.reuse, R4 ;  /* 0x000000040f057220 */ /* 0x040fe20000400000 */
[C---:B------:R-:W-:Y:S01]  /*0460*/  FMUL R4, R15.reuse, R20 ;  /* 0x000000140f047220 */ /* 0x040fe20000400000 */
[----:B-1----:R-:W-:Y:S02]  /*0470*/  FMUL R14, R14, R3 ;  /* 0x000000030e0e7220 */ /* 0x002fe40000400000 */
[----:B------:R-:W0:Y:S01]  /*0480*/  LDC.64 R2, c[0x0][0x238] ;  /* 0x00008e00ff027b82 */ /* 0x000e220000000a00 */
[C---:B------:R-:W-:Y:S01]  /*0490*/  FMUL R20, R15.reuse, R6 ;  /* 0x000000060f147220 */ /* 0x040fe20000400000 */
[----:B------:R-:W-:Y:S01]  /*04a0*/  FMUL R6, R15, R0 ;  /* 0x000000000f067220 */ /* 0x000fe20000400000 */
[--C-:B----4-:R-:W-:Y:S01]  /*04b0*/  FADD R7, R8, -R16.reuse ;  /* 0x8000001008077221 */ /* 0x110fe20000000000 */
[--C-:B------:R-:W-:Y:S01]  /*04c0*/  FADD R9, R9, -R16.reuse ;  /* 0x8000001009097221 */ /* 0x100fe20000000000 */
[--C-:B------:R-:W-:Y:S01]  /*04d0*/  FADD R15, R10, -R16.reuse ;  /* 0x800000100a0f7221 */ /* 0x100fe20000000000 */
[C-C-:B-----5:R-:W-:Y:S01]  /*04e0*/  FFMA R0, R24.reuse, R5, R23.reuse ;  /* 0x0000000518007223 */ /* 0x160fe20000000017 */
[----:B------:R-:W-:Y:S01]  /*04f0*/  FADD R11, R11, -R16 ;  /* 0x800000100b0b7221 */ /* 0x000fe20000000000 */
[C-C-:B------:R-:W-:Y:S01]  /*0500*/  FFMA R4, R24.reuse, R4, R23.reuse ;  /* 0x0000000418047223 */ /* 0x140fe20000000017 */
[C-C-:B------:R-:W-:Y:S01]  /*0510*/  FFMA R5, R24.reuse, R20, R23.reuse ;  /* 0x0000001418057223 */ /* 0x140fe20000000017 */
[----:B------:R-:W-:Y:S01]  /*0520*/  FFMA R23, R24, R6, R23 ;  /* 0x0000000618177223 */ /* 0x000fe20000000017 */
[C---:B------:R-:W-:Y:S01]  /*0530*/  FMUL R7, R14.reuse, R7 ;  /* 0x000000070e077220 */ /* 0x040fe20000400000 */
[C---:B------:R-:W-:Y:S01]  /*0540*/  FMUL R8, R14.reuse, R9 ;  /* 0x000000090e087220 */ /* 0x040fe20000400000 */
[C---:B------:R-:W-:Y:S01]  /*0550*/  FMUL R6, R14.reuse, R15 ;  /* 0x0000000f0e067220 */ /* 0x040fe20000400000 */
[----:B------:R-:W-:Y:S01]  /*0560*/  FMUL R14, R14, R11 ;  /* 0x0000000b0e0e7220 */ /* 0x000fe20000400000 */
[C-C-:B------:R-:W-:Y:S01]  /*0570*/  FFMA R9, R12.reuse, R7, R13.reuse ;  /* 0x000000070c097223 */ /* 0x140fe2000000000d */
[C-C-:B------:R-:W-:Y:S01]  /*0580*/  FFMA R8, R12.reuse, R8, R13.reuse ;  /* 0x000000080c087223 */ /* 0x140fe2000000000d */
[C-C-:B------:R-:W-:Y:S01]  /*0590*/  FFMA R10, R12.reuse, R6, R13.reuse ;  /* 0x000000060c0a7223 */ /* 0x140fe2000000000d */
[----:B------:R-:W-:Y:S01]  /*05a0*/  FFMA R14, R12, R14, R13 ;  /* 0x0000000e0c0e7223 */ /* 0x000fe2000000000d */
[----:B------:R-:W-:-:S02]  /*05b0*/  FSETP.GEU.AND P6, PT, R23, RZ, PT ;  /* 0x000000ff1700720b */ /* 0x000fc40003fce000 */
[----:B------:R-:W-:Y:S02]  /*05c0*/  FSETP.GEU.AND P0, PT, R5, RZ, PT ;  /* 0x000000ff0500720b */ /* 0x000fe40003f0e000 */
[----:B------:R-:W-:Y:S02]  /*05d0*/  FSETP.GEU.AND P1, PT, R4, RZ, PT ;  /* 0x000000ff0400720b */ /* 0x000fe40003f2e000 */
[----:B------:R-:W-:Y:S02]  /*05e0*/  FSETP.GEU.AND P3, PT, R14, RZ, PT ;  /* 0x000000ff0e00720b */ /* 0x000fe40003f6e000 */
[----:B------:R-:W-:Y:S02]  /*05f0*/  SEL R7, R23, RZ, P6 ;  /* 0x000000ff17077207 */ /* 0x000fe40003000000 */
[----:B------:R-:W-:Y:S02]  /*0600*/  FSETP.GEU.AND P2, PT, R0, RZ, PT ;  /* 0x000000ff0000720b */ /* 0x000fe40003f4e000 */
[----:B------:R-:W-:-:S02]  /*0610*/  FSETP.GEU.AND P4, PT, R10, RZ, PT ;  /* 0x000000ff0a00720b */ /* 0x000fc40003f8e000 */
[----:B------:R-:W-:Y:S02]  /*0620*/  FSETP.GEU.AND P5, PT, R9, RZ, PT ;  /* 0x000000ff0900720b */ /* 0x000fe40003fae000 */
[----:B------:R-:W-:Y:S02]  /*0630*/  FSETP.GEU.AND P6, PT, R8, RZ, PT ;  /* 0x000000ff0800720b */ /* 0x000fe40003fce000 */
[----:B------:R-:W-:Y:S01]  /*0640*/  SEL R6, R5, RZ, P0 ;  /* 0x000000ff05067207 */ /* 0x000fe20000000000 */
[----:B0-----:R-:W-:Y:S01]  /*0650*/  IMAD.WIDE R2, R18, 0x4, R2 ;  /* 0x0000000412027825 */ /* 0x001fe200078e0202 */
[----:B------:R-:W-:Y:S02]  /*0660*/  SEL R5, R4, RZ, P1 ;  /* 0x000000ff04057207 */ /* 0x000fe40000800000 */
[----:B------:R-:W-:Y:S02]  /*0670*/  SEL R15, R14, RZ, P3 ;  /* 0x000000ff0e0f7207 */ /* 0x000fe40001800000 */
[----:B------:R-:W-:-:S02]  /*0680*/  SEL R4, R0, RZ, P2 ;  /* 0x000000ff00047207 */ /* 0x000fc40001000000 */
[----:B------:R-:W-:Y:S02]  /*0690*/  SEL R14, R10, RZ, P4 ;  /* 0x000000ff0a0e7207 */ /* 0x000fe40002000000 */
[----:B------:R-:W-:Y:S02]  /*06a0*/  SEL R12, R9, RZ, P5 ;  /* 0x000000ff090c7207 */ /* 0x000fe40002800000 */
[----:B------:R-:W-:Y:S01]  /*06b0*/  SEL R13, R8, RZ, P6 ;  /* 0x000000ff080d7207 */ /* 0x000fe20003000000 */
[----:B------:R-:W-:Y:S04]  /*06c0*/  STG.E.128 desc[UR4][R2.64], R4 ;  /* 0x0000000402007986 */ /* 0x000fe8000c101d04 */
[----:B------:R-:W-:Y:S01]  /*06d0*/  STG.E.128 desc[UR4][R2.64+0x800], R12 ;  /* 0x0008000c02007986 */ /* 0x000fe2000c101d04 */
[----:B------:R-:W-:Y:S05]  /*06e0*/  EXIT ;  /* 0x000000000000794d */ /* 0x000fea0003800000 */
.L_x_0:
[----:B------:R-:W-:-:S00]  /*06f0*/  BRA `(.L_x_0) ;  /* 0xfffffffc00fc7947 */ /* 0x000fc0000383ffff */
[----:B------:R-:W-:-:S00]  /*0700*/  NOP ;  /* 0x0000000000007918 */ /* 0x000fc00000000000 */
[----:B------:R-:W-:-:S00]  /*0710*/  NOP ;  /* 0x0000000000007918 */ /* 0x000fc00000000000 */
[----:B------:R-:W-:-:S00]  /*0720*/  NOP ;  /* 0x0000000000007918 */ /* 0x000fc00000000000 */
[----:B------:R-:W-:-:S00]  /*0730*/  NOP ;  /* 0x0000000000007918 */ /* 0x000fc00000000000 */
[----:B------:R-:W-:-:S00]  /*0740*/  NOP ;  /* 0x0000000000007918 */ /* 0x000fc00000000000 */
[----:B------:R-:W-:-:S00]  /*0750*/  NOP ;  /* 0x0000000000007918 */ /* 0x000fc00000000000 */
[----:B------:R-:W-:-:S00]  /*0760*/  NOP ;  /* 0x0000000000007918 */ /* 0x000fc00000000000 */
[----:B------:R-:W-:-:S00]  /*0770*/  NOP ;  /* 0x0000000000007918 */ /* 0x000fc00000000000 */
.L_x_1:


//--------------------- .nv.global.init           --------------------------
	.section	.nv.global.init,"aw",@progbits
.nv.global.init:
	.type		_$_str,@object
	.size		_$_str,(_$_str_$_2 - _$_str)
_$_str:
        /*0000*/ 	.byte	0x5f, 0x5f, 0x43, 0x55, 0x44, 0x41, 0x5f, 0x46, 0x54, 0x5a, 0x00
	.type		_$_str_$_2,@object
	.size		_$_str_$_2,(.L_1 - _$_str_$_2)
_$_str_$_2:
        /*000b*/ 	.byte	0x5f, 0x5f, 0x43, 0x55, 0x44, 0x41, 0x5f, 0x50, 0x52, 0x45, 0x43, 0x5f, 0x53, 0x51, 0x52, 0x54
        /*001b*/ 	.byte	0x00
.L_1:


//--------------------- .nv.constant0.triton_poi_fused__native_batch_norm_legit_no_training_relu_0 --------------------------
	.section	.nv.constant0.triton_poi_fused__native_batch_norm_legit_no_training_relu_0,"a",@progbits
	.sectionflags	@""
	.align	4
.nv.constant0.triton_poi_fused__native_batch_norm_legit_no_training_relu_0:
	.zero		580
